//
// Generated by NVIDIA NVVM Compiler
//
// Compiler Build ID: CL-36424714
// Cuda compilation tools, release 13.0, V13.0.88
// Based on NVVM 20.0.0
//

.version 9.0
.target sm_100
.address_size 64

	// .globl	_Z11sgemm_tilediiifPKfS0_fPf
// _ZZ11sgemm_tilediiifPKfS0_fPfE2As has been demoted
// _ZZ11sgemm_tilediiifPKfS0_fPfE2Bs has been demoted

.visible .entry _Z11sgemm_tilediiifPKfS0_fPf(
	.param .u32 _Z11sgemm_tilediiifPKfS0_fPf_param_0,
	.param .u32 _Z11sgemm_tilediiifPKfS0_fPf_param_1,
	.param .u32 _Z11sgemm_tilediiifPKfS0_fPf_param_2,
	.param .f32 _Z11sgemm_tilediiifPKfS0_fPf_param_3,
	.param .u64 .ptr .align 1 _Z11sgemm_tilediiifPKfS0_fPf_param_4,
	.param .u64 .ptr .align 1 _Z11sgemm_tilediiifPKfS0_fPf_param_5,
	.param .f32 _Z11sgemm_tilediiifPKfS0_fPf_param_6,
	.param .u64 .ptr .align 1 _Z11sgemm_tilediiifPKfS0_fPf_param_7
)
{
	.reg .pred 	%p<12>;
	.reg .b32 	%r<48>;
	.reg .b32 	%f<116>;
	.reg .b64 	%rd<13>;
	// demoted variable
	.shared .align 4 .b8 _ZZ11sgemm_tilediiifPKfS0_fPfE2As[4096];
	// demoted variable
	.shared .align 4 .b8 _ZZ11sgemm_tilediiifPKfS0_fPfE2Bs[4096];
	ld.param.u32 	%r26, [_Z11sgemm_tilediiifPKfS0_fPf_param_0];
	ld.param.u32 	%r27, [_Z11sgemm_tilediiifPKfS0_fPf_param_1];
	ld.param.u32 	%r28, [_Z11sgemm_tilediiifPKfS0_fPf_param_2];
	ld.param.f32 	%f8, [_Z11sgemm_tilediiifPKfS0_fPf_param_3];
	ld.param.u64 	%rd4, [_Z11sgemm_tilediiifPKfS0_fPf_param_4];
	ld.param.u64 	%rd5, [_Z11sgemm_tilediiifPKfS0_fPf_param_5];
	ld.param.f32 	%f9, [_Z11sgemm_tilediiifPKfS0_fPf_param_6];
	ld.param.u64 	%rd6, [_Z11sgemm_tilediiifPKfS0_fPf_param_7];
	mov.u32 	%r29, %ctaid.y;
	mov.u32 	%r30, %ctaid.x;
	mov.u32 	%r1, %tid.y;
	mov.u32 	%r2, %tid.x;
	shl.b32 	%r3, %r29, 5;
	shl.b32 	%r4, %r30, 5;
	setp.lt.s32 	%p1, %r28, 1;
	mov.f32 	%f115, 0f00000000;
	@%p1 bra 	$L__BB0_7;
	add.s32 	%r5, %r3, %r1;
	shl.b32 	%r32, %r1, 5;
	add.s32 	%r33, %r32, %r2;
	shl.b32 	%r34, %r33, 2;
	mov.u32 	%r35, _ZZ11sgemm_tilediiifPKfS0_fPfE2As;
	add.s32 	%r6, %r35, %r34;
	add.s32 	%r7, %r4, %r2;
	mov.u32 	%r36, _ZZ11sgemm_tilediiifPKfS0_fPfE2Bs;
	add.s32 	%r8, %r36, %r34;
	shl.b32 	%r37, %r1, 7;
	add.s32 	%r9, %r35, %r37;
	shl.b32 	%r38, %r2, 2;
	add.s32 	%r10, %r36, %r38;
	mad.lo.s32 	%r39, %r1, %r27, %r2;
	add.s32 	%r46, %r39, %r4;
	shl.b32 	%r12, %r27, 5;
	mad.lo.s32 	%r44, %r5, %r28, %r2;
	cvta.to.global.u64 	%rd1, %rd4;
	cvta.to.global.u64 	%rd2, %rd5;
	mov.f32 	%f115, 0f00000000;
	mov.b32 	%r47, 0;
	mov.u32 	%r43, %r2;
	mov.u32 	%r45, %r1;
$L__BB0_2:
	setp.ge.s32 	%p2, %r5, %r26;
	mul.wide.s32 	%rd7, %r44, 4;
	add.s64 	%rd3, %rd1, %rd7;
	setp.ge.s32 	%p3, %r43, %r28;
	mov.f32 	%f113, 0f00000000;
	or.pred  	%p4, %p3, %p2;
	@%p4 bra 	$L__BB0_4;
	ld.global.f32 	%f113, [%rd3];
$L__BB0_4:
	setp.ge.s32 	%p5, %r7, %r27;
	st.shared.f32 	[%r6], %f113;
	setp.ge.s32 	%p6, %r45, %r28;
	mov.f32 	%f114, 0f00000000;
	or.pred  	%p7, %p5, %p6;
	@%p7 bra 	$L__BB0_6;
	mul.wide.s32 	%rd8, %r46, 4;
	add.s64 	%rd9, %rd2, %rd8;
	ld.global.f32 	%f114, [%rd9];
$L__BB0_6:
	st.shared.f32 	[%r8], %f114;
	bar.sync 	0;
	ld.shared.f32 	%f14, [%r9];
	ld.shared.f32 	%f15, [%r10];
	fma.rn.f32 	%f16, %f14, %f15, %f115;
	ld.shared.f32 	%f17, [%r9+4];
	ld.shared.f32 	%f18, [%r10+128];
	fma.rn.f32 	%f19, %f17, %f18, %f16;
	ld.shared.f32 	%f20, [%r9+8];
	ld.shared.f32 	%f21, [%r10+256];
	fma.rn.f32 	%f22, %f20, %f21, %f19;
	ld.shared.f32 	%f23, [%r9+12];
	ld.shared.f32 	%f24, [%r10+384];
	fma.rn.f32 	%f25, %f23, %f24, %f22;
	ld.shared.f32 	%f26, [%r9+16];
	ld.shared.f32 	%f27, [%r10+512];
	fma.rn.f32 	%f28, %f26, %f27, %f25;
	ld.shared.f32 	%f29, [%r9+20];
	ld.shared.f32 	%f30, [%r10+640];
	fma.rn.f32 	%f31, %f29, %f30, %f28;
	ld.shared.f32 	%f32, [%r9+24];
	ld.shared.f32 	%f33, [%r10+768];
	fma.rn.f32 	%f34, %f32, %f33, %f31;
	ld.shared.f32 	%f35, [%r9+28];
	ld.shared.f32 	%f36, [%r10+896];
	fma.rn.f32 	%f37, %f35, %f36, %f34;
	ld.shared.f32 	%f38, [%r9+32];
	ld.shared.f32 	%f39, [%r10+1024];
	fma.rn.f32 	%f40, %f38, %f39, %f37;
	ld.shared.f32 	%f41, [%r9+36];
	ld.shared.f32 	%f42, [%r10+1152];
	fma.rn.f32 	%f43, %f41, %f42, %f40;
	ld.shared.f32 	%f44, [%r9+40];
	ld.shared.f32 	%f45, [%r10+1280];
	fma.rn.f32 	%f46, %f44, %f45, %f43;
	ld.shared.f32 	%f47, [%r9+44];
	ld.shared.f32 	%f48, [%r10+1408];
	fma.rn.f32 	%f49, %f47, %f48, %f46;
	ld.shared.f32 	%f50, [%r9+48];
	ld.shared.f32 	%f51, [%r10+1536];
	fma.rn.f32 	%f52, %f50, %f51, %f49;
	ld.shared.f32 	%f53, [%r9+52];
	ld.shared.f32 	%f54, [%r10+1664];
	fma.rn.f32 	%f55, %f53, %f54, %f52;
	ld.shared.f32 	%f56, [%r9+56];
	ld.shared.f32 	%f57, [%r10+1792];
	fma.rn.f32 	%f58, %f56, %f57, %f55;
	ld.shared.f32 	%f59, [%r9+60];
	ld.shared.f32 	%f60, [%r10+1920];
	fma.rn.f32 	%f61, %f59, %f60, %f58;
	ld.shared.f32 	%f62, [%r9+64];
	ld.shared.f32 	%f63, [%r10+2048];
	fma.rn.f32 	%f64, %f62, %f63, %f61;
	ld.shared.f32 	%f65, [%r9+68];
	ld.shared.f32 	%f66, [%r10+2176];
	fma.rn.f32 	%f67, %f65, %f66, %f64;
	ld.shared.f32 	%f68, [%r9+72];
	ld.shared.f32 	%f69, [%r10+2304];
	fma.rn.f32 	%f70, %f68, %f69, %f67;
	ld.shared.f32 	%f71, [%r9+76];
	ld.shared.f32 	%f72, [%r10+2432];
	fma.rn.f32 	%f73, %f71, %f72, %f70;
	ld.shared.f32 	%f74, [%r9+80];
	ld.shared.f32 	%f75, [%r10+2560];
	fma.rn.f32 	%f76, %f74, %f75, %f73;
	ld.shared.f32 	%f77, [%r9+84];
	ld.shared.f32 	%f78, [%r10+2688];
	fma.rn.f32 	%f79, %f77, %f78, %f76;
	ld.shared.f32 	%f80, [%r9+88];
	ld.shared.f32 	%f81, [%r10+2816];
	fma.rn.f32 	%f82, %f80, %f81, %f79;
	ld.shared.f32 	%f83, [%r9+92];
	ld.shared.f32 	%f84, [%r10+2944];
	fma.rn.f32 	%f85, %f83, %f84, %f82;
	ld.shared.f32 	%f86, [%r9+96];
	ld.shared.f32 	%f87, [%r10+3072];
	fma.rn.f32 	%f88, %f86, %f87, %f85;
	ld.shared.f32 	%f89, [%r9+100];
	ld.shared.f32 	%f90, [%r10+3200];
	fma.rn.f32 	%f91, %f89, %f90, %f88;
	ld.shared.f32 	%f92, [%r9+104];
	ld.shared.f32 	%f93, [%r10+3328];
	fma.rn.f32 	%f94, %f92, %f93, %f91;
	ld.shared.f32 	%f95, [%r9+108];
	ld.shared.f32 	%f96, [%r10+3456];
	fma.rn.f32 	%f97, %f95, %f96, %f94;
	ld.shared.f32 	%f98, [%r9+112];
	ld.shared.f32 	%f99, [%r10+3584];
	fma.rn.f32 	%f100, %f98, %f99, %f97;
	ld.shared.f32 	%f101, [%r9+116];
	ld.shared.f32 	%f102, [%r10+3712];
	fma.rn.f32 	%f103, %f101, %f102, %f100;
	ld.shared.f32 	%f104, [%r9+120];
	ld.shared.f32 	%f105, [%r10+3840];
	fma.rn.f32 	%f106, %f104, %f105, %f103;
	ld.shared.f32 	%f107, [%r9+124];
	ld.shared.f32 	%f108, [%r10+3968];
	fma.rn.f32 	%f115, %f107, %f108, %f106;
	bar.sync 	0;
	add.s32 	%r47, %r47, 32;
	add.s32 	%r46, %r46, %r12;
	add.s32 	%r45, %r45, 32;
	add.s32 	%r44, %r44, 32;
	add.s32 	%r43, %r43, 32;
	setp.lt.s32 	%p8, %r47, %r28;
	@%p8 bra 	$L__BB0_2;
$L__BB0_7:
	add.s32 	%r24, %r4, %r2;
	setp.ge.s32 	%p9, %r24, %r27;
	add.s32 	%r41, %r3, %r1;
	setp.ge.s32 	%p10, %r41, %r26;
	or.pred  	%p11, %p9, %p10;
	@%p11 bra 	$L__BB0_9;
	mad.lo.s32 	%r42, %r41, %r27, %r24;
	cvta.to.global.u64 	%rd10, %rd6;
	mul.wide.s32 	%rd11, %r42, 4;
	add.s64 	%rd12, %rd10, %rd11;
	ld.global.f32 	%f109, [%rd12];
	mul.f32 	%f110, %f9, %f109;
	fma.rn.f32 	%f111, %f8, %f115, %f110;
	st.global.f32 	[%rd12], %f111;
$L__BB0_9:
	ret;

}


// ===== COMPILED SASS (sm_100) =====

	.target	sm_100

	.elftype	@"ET_EXEC"


//--------------------- .note.nv.tkinfo           --------------------------
	.section	.note.nv.tkinfo,"",@"SHT_NOTE"
	.sectionflags	@"SHF_NOTE_NV_TKINFO"
	.tkinfo
        /*0018*/ 	.word	0x00000002
        /*0030*/ 	.string	""
        /*0030*/ 	.string	"ptxas"
        /*0030*/ 	.string	"Cuda compilation tools, release 13.0, V13.0.88"
        /*0030*/ 	.string	"Build cuda_13.0.r13.0/compiler.36424714_0"
        /*0030*/ 	.string	"-arch sm_100 -m 64 "



//--------------------- .note.nv.cuinfo           --------------------------
	.section	.note.nv.cuinfo,"",@"SHT_NOTE"
	.sectionflags	@"SHF_NOTE_NV_CUINFO"
        /*0018*/ 	.short	0x0002
        /*001a*/ 	.short	0x0064
        /*001c*/ 	.short	0x0082
	.zero		2


//--------------------- .nv.info                  --------------------------
	.section	.nv.info,"",@"SHT_CUDA_INFO"
	.align	4


	//----- nvinfo : EIATTR_REGCOUNT
	.align		4
        /*0000*/ 	.byte	0x04, 0x2f
        /*0002*/ 	.short	(.L_1 - .L_0)
	.align		4
.L_0:
        /*0004*/ 	.word	index@(_Z11sgemm_tilediiifPKfS0_fPf)
        /*0008*/ 	.word	0x00000020


	//----- nvinfo : EIATTR_FRAME_SIZE
	.align		4
.L_1:
        /*000c*/ 	.byte	0x04, 0x11
        /*000e*/ 	.short	(.L_3 - .L_2)
	.align		4
.L_2:
        /*0010*/ 	.word	index@(_Z11sgemm_tilediiifPKfS0_fPf)
        /*0014*/ 	.word	0x00000000


	//----- nvinfo : EIATTR_MIN_STACK_SIZE
	.align		4
.L_3:
        /*0018*/ 	.byte	0x04, 0x12
        /*001a*/ 	.short	(.L_5 - .L_4)
	.align		4
.L_4:
        /*001c*/ 	.word	index@(_Z11sgemm_tilediiifPKfS0_fPf)
        /*0020*/ 	.word	0x00000000
.L_5:


//--------------------- .nv.compat                --------------------------
	.section	.nv.compat,"",@"SHT_CUDA_COMPAT_INFO"
	.align	4
        /*0000*/ 	.byte	0x02, 0x09, 0x00, 0x00, 0x02, 0x02, 0x01, 0x00, 0x02, 0x05, 0x05, 0x00, 0x03, 0x07, 0x01, 0x01
        /*0010*/ 	.byte	0x02, 0x03, 0x00, 0x00, 0x02, 0x06, 0x01, 0x00, 0x04, 0x0b, 0x08, 0x00, 0x09, 0x00, 0x00, 0x00
        /*0020*/ 	.byte	0x00, 0x00, 0x00, 0x00


//--------------------- .nv.info._Z11sgemm_tilediiifPKfS0_fPf --------------------------
	.section	.nv.info._Z11sgemm_tilediiifPKfS0_fPf,"",@"SHT_CUDA_INFO"
	.sectionflags	@""
	.align	4


	//----- nvinfo : EIATTR_CUDA_API_VERSION
	.align		4
        /*0000*/ 	.byte	0x04, 0x37
        /*0002*/ 	.short	(.L_7 - .L_6)
.L_6:
        /*0004*/ 	.word	0x00000082


	//----- nvinfo : EIATTR_KPARAM_INFO
	.align		4
.L_7:
        /*0008*/ 	.byte	0x04, 0x17
        /*000a*/ 	.short	(.L_9 - .L_8)
.L_8:
        /*000c*/ 	.word	0x00000000
        /*0010*/ 	.short	0x0007
        /*0012*/ 	.short	0x0028
        /*0014*/ 	.byte	0x00, 0xf5, 0x21, 0x00


	//----- nvinfo : EIATTR_KPARAM_INFO
	.align		4
.L_9:
        /*0018*/ 	.byte	0x04, 0x17
        /*001a*/ 	.short	(.L_11 - .L_10)
.L_10:
        /*001c*/ 	.word	0x00000000
        /*0020*/ 	.short	0x0006
        /*0022*/ 	.short	0x0020
        /*0024*/ 	.byte	0x00, 0xf0, 0x11, 0x00


	//----- nvinfo : EIATTR_KPARAM_INFO
	.align		4
.L_11:
        /*0028*/ 	.byte	0x04, 0x17
        /*002a*/ 	.short	(.L_13 - .L_12)
.L_12:
        /*002c*/ 	.word	0x00000000
        /*0030*/ 	.short	0x0005
        /*0032*/ 	.short	0x0018
        /*0034*/ 	.byte	0x00, 0xf5, 0x21, 0x00


	//----- nvinfo : EIATTR_KPARAM_INFO
	.align		4
.L_13:
        /*0038*/ 	.byte	0x04, 0x17
        /*003a*/ 	.short	(.L_15 - .L_14)
.L_14:
        /*003c*/ 	.word	0x00000000
        /*0040*/ 	.short	0x0004
        /*0042*/ 	.short	0x0010
        /*0044*/ 	.byte	0x00, 0xf5, 0x21, 0x00


	//----- nvinfo : EIATTR_KPARAM_INFO
	.align		4
.L_15:
        /*0048*/ 	.byte	0x04, 0x17
        /*004a*/ 	.short	(.L_17 - .L_16)
.L_16:
        /*004c*/ 	.word	0x00000000
        /*0050*/ 	.short	0x0003
        /*0052*/ 	.short	0x000c
        /*0054*/ 	.byte	0x00, 0xf0, 0x11, 0x00


	//----- nvinfo : EIATTR_KPARAM_INFO
	.align		4
.L_17:
        /*0058*/ 	.byte	0x04, 0x17
        /*005a*/ 	.short	(.L_19 - .L_18)
.L_18:
        /*005c*/ 	.word	0x00000000
        /*0060*/ 	.short	0x0002
        /*0062*/ 	.short	0x0008
        /*0064*/ 	.byte	0x00, 0xf0, 0x11, 0x00


	//----- nvinfo : EIATTR_KPARAM_INFO
	.align		4
.L_19:
        /*0068*/ 	.byte	0x04, 0x17
        /*006a*/ 	.short	(.L_21 - .L_20)
.L_20:
        /*006c*/ 	.word	0x00000000
        /*0070*/ 	.short	0x0001
        /*0072*/ 	.short	0x0004
        /*0074*/ 	.byte	0x00, 0xf0, 0x11, 0x00


	//----- nvinfo : EIATTR_KPARAM_INFO
	.align		4
.L_21:
        /*0078*/ 	.byte	0x04, 0x17
        /*007a*/ 	.short	(.L_23 - .L_22)
.L_22:
        /*007c*/ 	.word	0x00000000
        /*0080*/ 	.short	0x0000
        /*0082*/ 	.short	0x0000
        /*0084*/ 	.byte	0x00, 0xf0, 0x11, 0x00


	//----- nvinfo : EIATTR_SPARSE_MMA_MASK
	.align		4
.L_23:
        /*0088*/ 	.byte	0x03, 0x50
        /*008a*/ 	.short	0x0000


	//----- nvinfo : EIATTR_MAXREG_COUNT
	.align		4
        /*008c*/ 	.byte	0x03, 0x1b
        /*008e*/ 	.short	0x00ff


	//----- nvinfo : EIATTR_NUM_BARRIERS
	.align		4
        /*0090*/ 	.byte	0x02, 0x4c
        /*0092*/ 	.byte	0x01
	.zero		1


	//----- nvinfo : EIATTR_MERCURY_ISA_VERSION
	.align		4
        /*0094*/ 	.byte	0x03, 0x5f
        /*0096*/ 	.short	0x0101


	//----- nvinfo : EIATTR_VRC_CTA_INIT_COUNT
	.align		4
        /*0098*/ 	.byte	0x02, 0x4a
	.zero		1
	.zero		1


	//----- nvinfo : EIATTR_EXIT_INSTR_OFFSETS
	.align		4
        /*009c*/ 	.byte	0x04, 0x1c
        /*009e*/ 	.short	(.L_25 - .L_24)


	//   ....[0]....
.L_24:
        /*00a0*/ 	.word	0x00000840


	//   ....[1]....
        /*00a4*/ 	.word	0x000008e0


	//----- nvinfo : EIATTR_CBANK_PARAM_SIZE
	.align		4
.L_25:
        /*00a8*/ 	.byte	0x03, 0x19
        /*00aa*/ 	.short	0x0030


	//----- nvinfo : EIATTR_PARAM_CBANK
	.align		4
        /*00ac*/ 	.byte	0x04, 0x0a
        /*00ae*/ 	.short	(.L_27 - .L_26)
	.align		4
.L_26:
        /*00b0*/ 	.word	index@(.nv.constant0._Z11sgemm_tilediiifPKfS0_fPf)
        /*00b4*/ 	.short	0x0380
        /*00b6*/ 	.short	0x0030


	//----- nvinfo : EIATTR_SW_WAR
	.align		4
.L_27:
        /*00b8*/ 	.byte	0x04, 0x36
        /*00ba*/ 	.short	(.L_29 - .L_28)
.L_28:
        /*00bc*/ 	.word	0x00000008
.L_29:


//--------------------- .nv.callgraph             --------------------------
	.section	.nv.callgraph,"",@"SHT_CUDA_CALLGRAPH"
	.align	4
	.sectionentsize	8
	.align		4
        /*0000*/ 	.word	0x00000000
	.align		4
        /*0004*/ 	.word	0xffffffff
	.align		4
        /*0008*/ 	.word	0x00000000
	.align		4
        /*000c*/ 	.word	0xfffffffe
	.align		4
        /*0010*/ 	.word	0x00000000
	.align		4
        /*0014*/ 	.word	0xfffffffd
	.align		4
        /*0018*/ 	.word	0x00000000
	.align		4
        /*001c*/ 	.word	0xfffffffc


//--------------------- .text._Z11sgemm_tilediiifPKfS0_fPf --------------------------
	.section	.text._Z11sgemm_tilediiifPKfS0_fPf,"ax",@progbits
	.align	128
        .global         _Z11sgemm_tilediiifPKfS0_fPf
        .type           _Z11sgemm_tilediiifPKfS0_fPf,@function
        .size           _Z11sgemm_tilediiifPKfS0_fPf,(.L_x_3 - _Z11sgemm_tilediiifPKfS0_fPf)
        .other          _Z11sgemm_tilediiifPKfS0_fPf,@"STO_CUDA_ENTRY STV_DEFAULT"
_Z11sgemm_tilediiifPKfS0_fPf:
.text._Z11sgemm_tilediiifPKfS0_fPf:
[----:B------:R-:W-:Y:S01]  /*0000*/  LDC R1, c[0x0][0x37c] ;  /* 0x0000df00ff017b82 */ /* 0x000fe20000000800 */
[----:B------:R-:W0:Y:S01]  /*0010*/  LDCU UR7, c[0x0][0x388] ;  /* 0x00007100ff0777ac */ /* 0x000e220008000800 */
[----:B------:R-:W1:Y:S01]  /*0020*/  S2R R5, SR_CTAID.Y ;  /* 0x0000000000057919 */ /* 0x000e620000002600 */
[----:B------:R-:W-:Y:S01]  /*0030*/  HFMA2 R23, -RZ, RZ, 0, 0 ;  /* 0x00000000ff177431 */ /* 0x000fe200000001ff */
[----:B------:R-:W2:Y:S01]  /*0040*/  LDCU.64 UR8, c[0x0][0x358] ;  /* 0x00006b00ff0877ac */ /* 0x000ea20008000a00 */
[----:B------:R-:W3:Y:S01]  /*0050*/  S2R R0, SR_TID.Y ;  /* 0x0000000000007919 */ /* 0x000ee20000002200 */
[----:B------:R-:W4:Y:S01]  /*0060*/  S2R R2, SR_CTAID.X ;  /* 0x0000000000027919 */ /* 0x000f220000002500 */
[----:B------:R-:W1:Y:S01]  /*0070*/  S2R R3, SR_TID.X ;  /* 0x0000000000037919 */ /* 0x000e620000002100 */
[----:B0-----:R-:W-:-:S09]  /*0080*/  UISETP.GE.AND UP0, UPT, UR7, 0x1, UPT ;  /* 0x000000010700788c */ /* 0x001fd2000bf06270 */
[----:B--2---:R-:W-:Y:S05]  /*0090*/  BRA.U !UP0, `(.L_x_0) ;  /* 0x0000000508d47547 */ /* 0x004fea000b800000 */
[----:B------:R-:W0:Y:S01]  /*00a0*/  S2UR UR6, SR_CgaCtaId ;  /* 0x00000000000679c3 */ /* 0x000e220000008800 */
[----:B------:R-:W2:Y:S01]  /*00b0*/  LDCU.64 UR10, c[0x0][0x380] ;  /* 0x00007000ff0a77ac */ /* 0x000ea20008000a00 */
[----:B-1-3--:R-:W-:Y:S02]  /*00c0*/  LEA R16, R5, R0, 0x5 ;  /* 0x0000000005107211 */ /* 0x00afe400078e28ff */
[-C--:B------:R-:W-:Y:S01]  /*00d0*/  LEA R20, R0, R3.reuse, 0x5 ;  /* 0x0000000300147211 */ /* 0x080fe200078e28ff */
[----:B------:R-:W-:Y:S01]  /*00e0*/  UMOV UR4, 0x400 ;  /* 0x0000040000047882 */ /* 0x000fe20000000000 */
[-C--:B----4-:R-:W-:Y:S01]  /*00f0*/  LEA R21, R2, R3.reuse, 0x5 ;  /* 0x0000000302157211 */ /* 0x090fe200078e28ff */
[----:B------:R-:W-:Y:S01]  /*0100*/  UIADD3 UR5, UPT, UPT, UR4, 0x1000, URZ ;  /* 0x0000100004057890 */ /* 0x000fe2000fffe0ff */
[----:B------:R-:W1:Y:S01]  /*0110*/  LDC R4, c[0x0][0x384] ;  /* 0x0000e100ff047b82 */ /* 0x000e620000000800 */
[----:B------:R-:W-:Y:S02]  /*0120*/  MOV R23, RZ ;  /* 0x000000ff00177202 */ /* 0x000fe40000000f00 */
[----:B------:R-:W-:-:S02]  /*0130*/  MOV R7, R3 ;  /* 0x0000000300077202 */ /* 0x000fc40000000f00 */
[----:B------:R-:W-:-:S03]  /*0140*/  MOV R6, R0 ;  /* 0x0000000000067202 */ /* 0x000fc60000000f00 */
[----:B------:R-:W3:Y:S01]  /*0150*/  LDC.64 R24, c[0x0][0x390] ;  /* 0x0000e400ff187b82 */ /* 0x000ee20000000a00 */
[--C-:B--2---:R-:W-:Y:S01]  /*0160*/  IMAD R17, R0, UR11, R3.reuse ;  /* 0x0000000b00117c24 */ /* 0x104fe2000f8e0203 */
[C---:B------:R-:W-:Y:S01]  /*0170*/  ISETP.GE.AND P1, PT, R16.reuse, UR10, PT ;  /* 0x0000000a10007c0c */ /* 0x040fe2000bf26270 */
[----:B------:R-:W-:Y:S01]  /*0180*/  IMAD R16, R16, UR7, R3 ;  /* 0x0000000710107c24 */ /* 0x000fe2000f8e0203 */
[----:B------:R-:W2:Y:S02]  /*0190*/  LDCU UR10, c[0x0][0x388] ;  /* 0x00007100ff0a77ac */ /* 0x000ea40008000800 */
[----:B------:R-:W-:Y:S01]  /*01a0*/  LEA R17, R2, R17, 0x5 ;  /* 0x0000001102117211 */ /* 0x000fe200078e28ff */
[----:B0-----:R-:W-:Y:S02]  /*01b0*/  ULEA UR4, UR6, UR4, 0x18 ;  /* 0x0000000406047291 */ /* 0x001fe4000f8ec0ff */
[----:B------:R-:W-:-:S04]  /*01c0*/  ULEA UR5, UR6, UR5, 0x18 ;  /* 0x0000000506057291 */ /* 0x000fc8000f8ec0ff */
[C---:B------:R-:W-:Y:S02]  /*01d0*/  LEA R22, R20.reuse, UR4, 0x2 ;  /* 0x0000000414167c11 */ /* 0x040fe4000f8e10ff */
[----:B------:R-:W-:Y:S02]  /*01e0*/  LEA R20, R20, UR5, 0x2 ;  /* 0x0000000514147c11 */ /* 0x000fe4000f8e10ff */
[----:B------:R-:W-:Y:S02]  /*01f0*/  LEA R18, R3, UR5, 0x2 ;  /* 0x0000000503127c11 */ /* 0x000fe4000f8e10ff */
[----:B------:R-:W-:Y:S01]  /*0200*/  LEA R19, R0, UR4, 0x7 ;  /* 0x0000000400137c11 */ /* 0x000fe2000f8e38ff */
[----:B------:R-:W-:-:S06]  /*0210*/  UMOV UR4, URZ ;  /* 0x000000ff00047c82 */ /* 0x000fcc0008000000 */
.L_x_1:
[----:B--2---:R-:W-:Y:S01]  /*0220*/  ISETP.GE.AND P0, PT, R6, UR10, PT ;  /* 0x0000000a06007c0c */ /* 0x004fe2000bf06270 */
[----:B------:R-:W-:Y:S01]  /*0230*/  HFMA2 R29, -RZ, RZ, 0, 0 ;  /* 0x00000000ff1d7431 */ /* 0x000fe200000001ff */
[----:B------:R-:W-:Y:S01]  /*0240*/  ISETP.GE.OR P2, PT, R7, UR10, P1 ;  /* 0x0000000a07007c0c */ /* 0x000fe20008f46670 */
[----:B---3--:R-:W-:Y:S01]  /*0250*/  IMAD.WIDE R8, R16, 0x4, R24 ;  /* 0x0000000410087825 */ /* 0x008fe200078e0218 */
[----:B-1----:R-:W-:Y:S02]  /*0260*/  ISETP.GE.OR P0, PT, R21, R4, P0 ;  /* 0x000000041500720c */ /* 0x002fe40000706670 */
[----:B------:R-:W-:-:S09]  /*0270*/  MOV R27, RZ ;  /* 0x000000ff001b7202 */ /* 0x000fd20000000f00 */
[----:B------:R-:W2:Y:S02]  /*0280*/  @!P2 LDG.E R27, desc[UR8][R8.64] ;  /* 0x00000008081ba981 */ /* 0x000ea4000c1e1900 */
[----:B------:R-:W0:Y:S02]  /*0290*/  @!P0 LDC.64 R10, c[0x0][0x398] ;  /* 0x0000e600ff0a8b82 */ /* 0x000e240000000a00 */
[----:B0-----:R-:W-:-:S05]  /*02a0*/  @!P0 IMAD.WIDE R10, R17, 0x4, R10 ;  /* 0x00000004110a8825 */ /* 0x001fca00078e020a */
[----:B------:R-:W3:Y:S04]  /*02b0*/  @!P0 LDG.E R29, desc[UR8][R10.64] ;  /* 0x000000080a1d8981 */ /* 0x000ee8000c1e1900 */
[----:B--2---:R-:W-:Y:S04]  /*02c0*/  STS [R22], R27 ;  /* 0x0000001b16007388 */ /* 0x004fe80000000800 */
[----:B---3--:R-:W-:Y:S01]  /*02d0*/  STS [R20], R29 ;  /* 0x0000001d14007388 */ /* 0x008fe20000000800 */
[----:B------:R-:W-:Y:S06]  /*02e0*/  BAR.SYNC.DEFER_BLOCKING 0x0 ;  /* 0x0000000000007b1d */ /* 0x000fec0000010000 */
[----:B------:R-:W-:Y:S04]  /*02f0*/  LDS R26, [R18] ;  /* 0x00000000121a7984 */ /* 0x000fe80000000800 */
[----:B------:R-:W0:Y:S04]  /*0300*/  LDS.128 R12, [R19] ;  /* 0x00000000130c7984 */ /* 0x000e280000000c00 */
[----:B------:R-:W1:Y:S04]  /*0310*/  LDS R28, [R18+0x80] ;  /* 0x00008000121c7984 */ /* 0x000e680000000800 */
[----:B------:R-:W2:Y:S04]  /*0320*/  LDS R8, [R18+0x100] ;  /* 0x0001000012087984 */ /* 0x000ea80000000800 */
[----:B------:R-:W-:Y:S04]  /*0330*/  LDS R27, [R18+0x280] ;  /* 0x00028000121b7984 */ /* 0x000fe80000000800 */
[----:B------:R-:W-:Y:S01]  /*0340*/  LDS R29, [R18+0x480] ;  /* 0x00048000121d7984 */ /* 0x000fe20000000800 */
[----:B0-----:R-:W-:-:S03]  /*0350*/  FFMA R12, R12, R26, R23 ;  /* 0x0000001a0c0c7223 */ /* 0x001fc60000000017 */
[----:B------:R-:W-:Y:S01]  /*0360*/  LDS R26, [R18+0x780] ;  /* 0x00078000121a7984 */ /* 0x000fe20000000800 */
[----:B-1----:R-:W-:-:S03]  /*0370*/  FFMA R23, R28, R13, R12 ;  /* 0x0000000d1c177223 */ /* 0x002fc6000000000c */
[----:B------:R-:W0:Y:S01]  /*0380*/  LDS R12, [R18+0x180] ;  /* 0x00018000120c7984 */ /* 0x000e220000000800 */
[----:B--2---:R-:W-:-:S03]  /*0390*/  FFMA R14, R8, R14, R23 ;  /* 0x0000000e080e7223 */ /* 0x004fc60000000017 */
[----:B------:R-:W-:Y:S04]  /*03a0*/  LDS R13, [R18+0x200] ;  /* 0x00020000120d7984 */ /* 0x000fe80000000800 */
[----:B------:R-:W1:Y:S04]  /*03b0*/  LDS.128 R8, [R19+0x10] ;  /* 0x0000100013087984 */ /* 0x000e680000000c00 */
[----:B------:R-:W2:Y:S01]  /*03c0*/  LDS R23, [R18+0x300] ;  /* 0x0003000012177984 */ /* 0x000ea20000000800 */
[----:B0-----:R-:W-:-:S04]  /*03d0*/  FFMA R15, R12, R15, R14 ;  /* 0x0000000f0c0f7223 */ /* 0x001fc8000000000e */
[----:B-1----:R-:W-:Y:S02]  /*03e0*/  FFMA R8, R8, R13, R15 ;  /* 0x0000000d08087223 */ /* 0x002fe4000000000f */
[----:B------:R-:W-:Y:S02]  /*03f0*/  LDS.128 R12, [R19+0x20] ;  /* 0x00002000130c7984 */ /* 0x000fe40000000c00 */
[----:B------:R-:W-:Y:S02]  /*0400*/  FFMA R8, R27, R9, R8 ;  /* 0x000000091b087223 */ /* 0x000fe40000000008 */
[----:B------:R-:W0:Y:S04]  /*0410*/  LDS R27, [R18+0x380] ;  /* 0x00038000121b7984 */ /* 0x000e280000000800 */
[----:B------:R-:W1:Y:S01]  /*0420*/  LDS R9, [R18+0x400] ;  /* 0x0004000012097984 */ /* 0x000e620000000800 */
[----:B--2---:R-:W-:-:S03]  /*0430*/  FFMA R8, R23, R10, R8 ;  /* 0x0000000a17087223 */ /* 0x004fc60000000008 */
[----:B------:R-:W2:Y:S01]  /*0440*/  LDS R23, [R18+0x500] ;  /* 0x0005000012177984 */ /* 0x000ea20000000800 */
[----:B0-----:R-:W-:-:S04]  /*0450*/  FFMA R11, R27, R11, R8 ;  /* 0x0000000b1b0b7223 */ /* 0x001fc80000000008 */
[----:B-1----:R-:W-:Y:S02]  /*0460*/  FFMA R8, R12, R9, R11 ;  /* 0x000000090c087223 */ /* 0x002fe4000000000b */
[----:B------:R-:W0:Y:S02]  /*0470*/  LDS R12, [R18+0x580] ;  /* 0x00058000120c7984 */ /* 0x000e240000000800 */
[----:B------:R-:W-:Y:S02]  /*0480*/  FFMA R8, R29, R13, R8 ;  /* 0x0000000d1d087223 */ /* 0x000fe40000000008 */
[----:B------:R-:W-:Y:S02]  /*0490*/  LDS R13, [R18+0x600] ;  /* 0x00060000120d7984 */ /* 0x000fe40000000800 */
[----:B--2---:R-:W-:Y:S02]  /*04a0*/  FFMA R27, R23, R14, R8 ;  /* 0x0000000e171b7223 */ /* 0x004fe40000000008 */
[----:B------:R-:W1:Y:S04]  /*04b0*/  LDS.128 R8, [R19+0x30] ;  /* 0x0000300013087984 */ /* 0x000e680000000c00 */
[----:B------:R-:W2:Y:S04]  /*04c0*/  LDS R29, [R18+0x680] ;  /* 0x00068000121d7984 */ /* 0x000ea80000000800 */
[----:B------:R-:W3:Y:S01]  /*04d0*/  LDS R23, [R18+0x700] ;  /* 0x0007000012177984 */ /* 0x000ee20000000800 */
[----:B0-----:R-:W-:-:S04]  /*04e0*/  FFMA R15, R12, R15, R27 ;  /* 0x0000000f0c0f7223 */ /* 0x001fc8000000001b */
[----:B-1----:R-:W-:Y:S02]  /*04f0*/  FFMA R8, R8, R13, R15 ;  /* 0x0000000d08087223 */ /* 0x002fe4000000000f */
[----:B------:R-:W-:Y:S02]  /*0500*/  LDS.128 R12, [R19+0x40] ;  /* 0x00004000130c7984 */ /* 0x000fe40000000c00 */
[----:B--2---:R-:W-:Y:S02]  /*0510*/  FFMA R8, R29, R9, R8 ;  /* 0x000000091d087223 */ /* 0x004fe40000000008 */
[----:B------:R-:W0:Y:S04]  /*0520*/  LDS R9, [R18+0x800] ;  /* 0x0008000012097984 */ /* 0x000e280000000800 */
[----:B------:R-:W1:Y:S01]  /*0530*/  LDS R29, [R18+0x880] ;  /* 0x00088000121d7984 */ /* 0x000e620000000800 */
[----:B---3--:R-:W-:-:S03]  /*0540*/  FFMA R27, R23, R10, R8 ;  /* 0x0000000a171b7223 */ /* 0x008fc60000000008 */
[----:B------:R-:W2:Y:S01]  /*0550*/  LDS R23, [R18+0x900] ;  /* 0x0009000012177984 */ /* 0x000ea20000000800 */
[----:B------:R-:W-:-:S03]  /*0560*/  FFMA R11, R26, R11, R27 ;  /* 0x0000000b1a0b7223 */ /* 0x000fc6000000001b */
[----:B------:R-:W3:Y:S01]  /*0570*/  LDS R26, [R18+0x980] ;  /* 0x00098000121a7984 */ /* 0x000ee20000000800 */
[----:B0-----:R-:W-:-:S03]  /*0580*/  FFMA R12, R12, R9, R11 ;  /* 0x000000090c0c7223 */ /* 0x001fc6000000000b */
[----:B------:R-:W-:Y:S01]  /*0590*/  LDS.128 R8, [R19+0x50] ;  /* 0x0000500013087984 */ /* 0x000fe20000000c00 */
[----:B-1----:R-:W-:-:S03]  /*05a0*/  FFMA R12, R29, R13, R12 ;  /* 0x0000000d1d0c7223 */ /* 0x002fc6000000000c */
[----:B------:R-:W0:Y:S04]  /*05b0*/  LDS R13, [R18+0xa00] ;  /* 0x000a0000120d7984 */ /* 0x000e280000000800 */
[----:B------:R-:W1:Y:S01]  /*05c0*/  LDS R29, [R18+0xa80] ;  /* 0x000a8000121d7984 */ /* 0x000e620000000800 */
[----:B--2---:R-:W-:-:S03]  /*05d0*/  FFMA R27, R23, R14, R12 ;  /* 0x0000000e171b7223 */ /* 0x004fc6000000000c */
[----:B------:R-:W2:Y:S01]  /*05e0*/  LDS R23, [R18+0xb00] ;  /* 0x000b000012177984 */ /* 0x000ea20000000800 */
[----:B---3--:R-:W-:-:S03]  /*05f0*/  FFMA R15, R26, R15, R27 ;  /* 0x0000000f1a0f7223 */ /* 0x008fc6000000001b */
[----:B------:R-:W3:Y:S04]  /*0600*/  LDS R26, [R18+0xb80] ;  /* 0x000b8000121a7984 */ /* 0x000ee80000000800 */
[----:B------:R-:W-:Y:S01]  /*0610*/  LDS R27, [R18+0xc80] ;  /* 0x000c8000121b7984 */ /* 0x000fe20000000800 */
[----:B0-----:R-:W-:-:S03]  /*0620*/  FFMA R8, R8, R13, R15 ;  /* 0x0000000d08087223 */ /* 0x001fc6000000000f */
[----:B------:R-:W-:Y:S01]  /*0630*/  LDS.128 R12, [R19+0x60] ;  /* 0x00006000130c7984 */ /* 0x000fe20000000c00 */
[----:B-1----:R-:W-:-:S03]  /*0640*/  FFMA R8, R29, R9, R8 ;  /* 0x000000091d087223 */ /* 0x002fc60000000008 */
[----:B------:R-:W0:Y:S01]  /*0650*/  LDS R9, [R18+0xc00] ;  /* 0x000c000012097984 */ /* 0x000e220000000800 */
[----:B--2---:R-:W-:-:S04]  /*0660*/  FFMA R23, R23, R10, R8 ;  /* 0x0000000a17177223 */ /* 0x004fc80000000008 */
[----:B---3--:R-:W-:Y:S02]  /*0670*/  FFMA R11, R26, R11, R23 ;  /* 0x0000000b1a0b7223 */ /* 0x008fe40000000017 */
[----:B------:R-:W1:Y:S04]  /*0680*/  LDS R23, [R18+0xd00] ;  /* 0x000d000012177984 */ /* 0x000e680000000800 */
[----:B------:R-:W2:Y:S01]  /*0690*/  LDS R26, [R18+0xd80] ;  /* 0x000d8000121a7984 */ /* 0x000ea20000000800 */
[----:B0-----:R-:W-:-:S03]  /*06a0*/  FFMA R12, R12, R9, R11 ;  /* 0x000000090c0c7223 */ /* 0x001fc6000000000b */
[----:B------:R-:W-:Y:S01]  /*06b0*/  LDS.128 R8, [R19+0x70] ;  /* 0x0000700013087984 */ /* 0x000fe20000000c00 */
[----:B------:R-:W-:-:S03]  /*06c0*/  FFMA R12, R27, R13, R12 ;  /* 0x0000000d1b0c7223 */ /* 0x000fc6000000000c */
[----:B------:R-:W0:Y:S01]  /*06d0*/  LDS R13, [R18+0xe00] ;  /* 0x000e0000120d7984 */ /* 0x000e220000000800 */
[----:B-1----:R-:W-:-:S03]  /*06e0*/  FFMA R23, R23, R14, R12 ;  /* 0x0000000e17177223 */ /* 0x002fc6000000000c */
[----:B------:R-:W1:Y:S04]  /*06f0*/  LDS R27, [R18+0xe80] ;  /* 0x000e8000121b7984 */ /* 0x000e680000000800 */
[----:B------:R-:W3:Y:S01]  /*0700*/  LDS R12, [R18+0xf00] ;  /* 0x000f0000120c7984 */ /* 0x000ee20000000800 */
[----:B--2---:R-:W-:-:S03]  /*0710*/  FFMA R15, R26, R15, R23 ;  /* 0x0000000f1a0f7223 */ /* 0x004fc60000000017 */
[----:B------:R-:W2:Y:S01]  /*0720*/  LDS R23, [R18+0xf80] ;  /* 0x000f800012177984 */ /* 0x000ea20000000800 */
[----:B------:R-:W-:-:S04]  /*0730*/  UIADD3 UR4, UPT, UPT, UR4, 0x20, URZ ;  /* 0x0000002004047890 */ /* 0x000fc8000fffe0ff */
[----:B------:R-:W-:Y:S01]  /*0740*/  UISETP.GE.AND UP0, UPT, UR4, UR10, UPT ;  /* 0x0000000a0400728c */ /* 0x000fe2000bf06270 */
[----:B------:R-:W-:Y:S02]  /*0750*/  IADD3 R6, PT, PT, R6, 0x20, RZ ;  /* 0x0000002006067810 */ /* 0x000fe40007ffe0ff */
[----:B------:R-:W-:Y:S02]  /*0760*/  IADD3 R16, PT, PT, R16, 0x20, RZ ;  /* 0x0000002010107810 */ /* 0x000fe40007ffe0ff */
[----:B------:R-:W-:Y:S02]  /*0770*/  IADD3 R7, PT, PT, R7, 0x20, RZ ;  /* 0x0000002007077810 */ /* 0x000fe40007ffe0ff */
[----:B------:R-:W-:Y:S01]  /*0780*/  LEA R17, R4, R17, 0x5 ;  /* 0x0000001104117211 */ /* 0x000fe200078e28ff */
[----:B0-----:R-:W-:-:S04]  /*0790*/  FFMA R8, R8, R13, R15 ;  /* 0x0000000d08087223 */ /* 0x001fc8000000000f */
[----:B-1----:R-:W-:-:S04]  /*07a0*/  FFMA R9, R27, R9, R8 ;  /* 0x000000091b097223 */ /* 0x002fc80000000008 */
[----:B---3--:R-:W-:-:S04]  /*07b0*/  FFMA R10, R12, R10, R9 ;  /* 0x0000000a0c0a7223 */ /* 0x008fc80000000009 */
[----:B--2---:R-:W-:Y:S01]  /*07c0*/  FFMA R23, R23, R11, R10 ;  /* 0x0000000b17177223 */ /* 0x004fe2000000000a */
[----:B------:R-:W-:Y:S06]  /*07d0*/  BAR.SYNC.DEFER_BLOCKING 0x0 ;  /* 0x0000000000007b1d */ /* 0x000fec0000010000 */
[----:B------:R-:W-:Y:S05]  /*07e0*/  BRA.U !UP0, `(.L_x_1) ;  /* 0xfffffff9088c7547 */ /* 0x000fea000b83ffff */
.L_x_0:
[----:B------:R-:W0:Y:S01]  /*07f0*/  LDCU.64 UR6, c[0x0][0x380] ;  /* 0x00007000ff0677ac */ /* 0x000e220008000a00 */
[----:B-1-3--:R-:W-:Y:S02]  /*0800*/  LEA R0, R5, R0, 0x5 ;  /* 0x0000000005007211 */ /* 0x00afe400078e28ff */
[----:B----4-:R-:W-:Y:S02]  /*0810*/  LEA R5, R2, R3, 0x5 ;  /* 0x0000000302057211 */ /* 0x010fe400078e28ff */
[----:B0-----:R-:W-:-:S04]  /*0820*/  ISETP.GE.AND P0, PT, R0, UR6, PT ;  /* 0x0000000600007c0c */ /* 0x001fc8000bf06270 */
[----:B------:R-:W-:-:S13]  /*0830*/  ISETP.GE.OR P0, PT, R5, UR7, P0 ;  /* 0x0000000705007c0c */ /* 0x000fda0008706670 */
[----:B------:R-:W-:Y:S05]  /*0840*/  @P0 EXIT ;  /* 0x000000000000094d */ /* 0x000fea0003800000 */
[----:B------:R-:W0:Y:S01]  /*0850*/  LDC.64 R2, c[0x0][0x3a8] ;  /* 0x0000ea00ff027b82 */ /* 0x000e220000000a00 */
[----:B------:R-:W-:Y:S01]  /*0860*/  IMAD R5, R0, UR7, R5 ;  /* 0x0000000700057c24 */ /* 0x000fe2000f8e0205 */
[----:B------:R-:W1:Y:S01]  /*0870*/  LDCU UR4, c[0x0][0x3a0] ;  /* 0x00007400ff0477ac */ /* 0x000e620008000800 */
[----:B------:R-:W2:Y:S02]  /*0880*/  LDCU UR5, c[0x0][0x38c] ;  /* 0x00007180ff0577ac */ /* 0x000ea40008000800 */
[----:B0-----:R-:W-:-:S05]  /*0890*/  IMAD.WIDE R2, R5, 0x4, R2 ;  /* 0x0000000405027825 */ /* 0x001fca00078e0202 */
[----:B------:R-:W1:Y:S02]  /*08a0*/  LDG.E R0, desc[UR8][R2.64] ;  /* 0x0000000802007981 */ /* 0x000e64000c1e1900 */
[----:B-1----:R-:W-:-:S04]  /*08b0*/  FMUL R0, R0, UR4 ;  /* 0x0000000400007c20 */ /* 0x002fc80008400000 */
[----:B--2---:R-:W-:-:S05]  /*08c0*/  FFMA R23, R23, UR5, R0 ;  /* 0x0000000517177c23 */ /* 0x004fca0008000000 */
[----:B------:R-:W-:Y:S01]  /*08d0*/  STG.E desc[UR8][R2.64], R23 ;  /* 0x0000001702007986 */ /* 0x000fe2000c101908 */
[----:B------:R-:W-:Y:S05]  /*08e0*/  EXIT ;  /* 0x000000000000794d */ /* 0x000fea0003800000 */
.L_x_2:
[----:B------:R-:W-:-:S00]  /*08f0*/  BRA `(.L_x_2) ;  /* 0xfffffffc00fc7947 */ /* 0x000fc0000383ffff */
[----:B------:R-:W-:-:S00]  /*0900*/  NOP ;  /* 0x0000000000007918 */ /* 0x000fc00000000000 */
[----:B------:R-:W-:-:S00]  /*0910*/  NOP ;  /* 0x0000000000007918 */ /* 0x000fc00000000000 */
[----:B------:R-:W-:-:S00]  /*0920*/  NOP ;  /* 0x0000000000007918 */ /* 0x000fc00000000000 */
[----:B------:R-:W-:-:S00]  /*0930*/  NOP ;  /* 0x0000000000007918 */ /* 0x000fc00000000000 */
[----:B------:R-:W-:-:S00]  /*0940*/  NOP ;  /* 0x0000000000007918 */ /* 0x000fc00000000000 */
[----:B------:R-:W-:-:S00]  /*0950*/  NOP ;  /* 0x0000000000007918 */ /* 0x000fc00000000000 */
[----:B------:R-:W-:-:S00]  /*0960*/  NOP ;  /* 0x0000000000007918 */ /* 0x000fc00000000000 */
[----:B------:R-:W-:-:S00]  /*0970*/  NOP ;  /* 0x0000000000007918 */ /* 0x000fc00000000000 */
.L_x_3:


//--------------------- .nv.shared._Z11sgemm_tilediiifPKfS0_fPf --------------------------
	.section	.nv.shared._Z11sgemm_tilediiifPKfS0_fPf,"aw",@nobits
	.sectionflags	@""
	.align	4
.nv.shared._Z11sgemm_tilediiifPKfS0_fPf:
	.zero		9216


//--------------------- .nv.shared.reserved.0     --------------------------
	.section	.nv.shared.reserved.0,"aw",@nobits
	.weak		__nv_reservedSMEM_offset_0_alias
	.size		__nv_reservedSMEM_offset_0_alias, 0, 64
	.other		__nv_reservedSMEM_offset_0_alias,@"STO_CUDA_RESERVED_SHARED STV_DEFAULT"
__nv_reservedSMEM_offset_0_alias:
	.zero		0
	.zero		64


//--------------------- .nv.constant0._Z11sgemm_tilediiifPKfS0_fPf --------------------------
	.section	.nv.constant0._Z11sgemm_tilediiifPKfS0_fPf,"a",@progbits
	.sectionflags	@""
	.align	4
.nv.constant0._Z11sgemm_tilediiifPKfS0_fPf:
	.zero		944


//--------------------- SYMBOLS --------------------------

	.type		.nv.reservedSmem.offset0,@object
	.size		.nv.reservedSmem.offset0,0x4
	.type		.nv.reservedSmem.cap,@object
	.size		.nv.reservedSmem.cap,0x4
